	.headerflags	@"EF_CUDA_TEXMODE_UNIFIED EF_CUDA_64BIT_ADDRESS EF_CUDA_ACCELERATORS EF_CUDA_SM90 EF_CUDA_VIRTUAL_SM(EF_CUDA_SM90)"
	.elftype	@"ET_EXEC"


//--------------------- .nv.info                  --------------------------
	.section	.nv.info,"",@"SHT_CUDA_INFO"
	.align	4


	//----- nvinfo : EIATTR_REGCOUNT
	.align		4
        /*0000*/ 	.byte	0x04, 0x2f
        /*0002*/ 	.short	(.L_2 - .L_1)
	.align		4
.L_1:
        /*0004*/ 	.word	index@(triton_poi_fused_add_mul_6)
        /*0008*/ 	.word	0x00000016


	//----- nvinfo : EIATTR_MIN_STACK_SIZE
	.align		4
.L_2:
        /*000c*/ 	.byte	0x04, 0x12
        /*000e*/ 	.short	(.L_4 - .L_3)
	.align		4
.L_3:
        /*0010*/ 	.word	index@(triton_poi_fused_add_mul_6)
        /*0014*/ 	.word	0x00000000


	//----- nvinfo : EIATTR_FRAME_SIZE
	.align		4
.L_4:
        /*0018*/ 	.byte	0x04, 0x11
        /*001a*/ 	.short	(.L_6 - .L_5)
	.align		4
.L_5:
        /*001c*/ 	.word	index@(triton_poi_fused_add_mul_6)
        /*0020*/ 	.word	0x00000000


	//----- nvinfo : EIATTR_MIN_STACK_SIZE
	.align		4
.L_6:
        /*0024*/ 	.byte	0x04, 0x12
        /*0026*/ 	.short	(.L_8 - .L_7)
	.align		4
.L_7:
        /*0028*/ 	.word	index@(triton_poi_fused_add_mul_6)
        /*002c*/ 	.word	0x00000000
.L_8:


//--------------------- .nv.info.triton_poi_fused_add_mul_6 --------------------------
	.section	.nv.info.triton_poi_fused_add_mul_6,"",@"SHT_CUDA_INFO"
	.sectionflags	@""
	.align	4


	//----- nvinfo : EIATTR_CUDA_API_VERSION
	.align		4
        /*0000*/ 	.byte	0x04, 0x37
        /*0002*/ 	.short	(.L_10 - .L_9)
.L_9:
        /*0004*/ 	.word	0x0000007c


	//----- nvinfo : EIATTR_KPARAM_INFO
	.align		4
.L_10:
        /*0008*/ 	.byte	0x04, 0x17
        /*000a*/ 	.short	(.L_12 - .L_11)
.L_11:
        /*000c*/ 	.word	0x00000000
        /*0010*/ 	.short	0x0006
        /*0012*/ 	.short	0x0030
        /*0014*/ 	.byte	0x00, 0xf0, 0x11, 0x00


	//----- nvinfo : EIATTR_KPARAM_INFO
	.align		4
.L_12:
        /*0018*/ 	.byte	0x04, 0x17
        /*001a*/ 	.short	(.L_14 - .L_13)
.L_13:
        /*001c*/ 	.word	0x00000000
        /*0020*/ 	.short	0x0005
        /*0022*/ 	.short	0x0028
        /*0024*/ 	.byte	0x00, 0xf4, 0x21, 0x00


	//----- nvinfo : EIATTR_KPARAM_INFO
	.align		4
.L_14:
        /*0028*/ 	.byte	0x04, 0x17
        /*002a*/ 	.short	(.L_16 - .L_15)
.L_15:
        /*002c*/ 	.word	0x00000000
        /*0030*/ 	.short	0x0004
        /*0032*/ 	.short	0x0020
        /*0034*/ 	.byte	0x00, 0xf4, 0x21, 0x00


	//----- nvinfo : EIATTR_KPARAM_INFO
	.align		4
.L_16:
        /*0038*/ 	.byte	0x04, 0x17
        /*003a*/ 	.short	(.L_18 - .L_17)
.L_17:
        /*003c*/ 	.word	0x00000000
        /*0040*/ 	.short	0x0003
        /*0042*/ 	.short	0x0018
        /*0044*/ 	.byte	0x00, 0xf4, 0x21, 0x00


	//----- nvinfo : EIATTR_KPARAM_INFO
	.align		4
.L_18:
        /*0048*/ 	.byte	0x04, 0x17
        /*004a*/ 	.short	(.L_20 - .L_19)
.L_19:
        /*004c*/ 	.word	0x00000000
        /*0050*/ 	.short	0x0002
        /*0052*/ 	.short	0x0010
        /*0054*/ 	.byte	0x00, 0xf4, 0x21, 0x00


	//----- nvinfo : EIATTR_KPARAM_INFO
	.align		4
.L_20:
        /*0058*/ 	.byte	0x04, 0x17
        /*005a*/ 	.short	(.L_22 - .L_21)
.L_21:
        /*005c*/ 	.word	0x00000000
        /*0060*/ 	.short	0x0001
        /*0062*/ 	.short	0x0008
        /*0064*/ 	.byte	0x00, 0xf4, 0x21, 0x00


	//----- nvinfo : EIATTR_KPARAM_INFO
	.align		4
.L_22:
        /*0068*/ 	.byte	0x04, 0x17
        /*006a*/ 	.short	(.L_24 - .L_23)
.L_23:
        /*006c*/ 	.word	0x00000000
        /*0070*/ 	.short	0x0000
        /*0072*/ 	.short	0x0000
        /*0074*/ 	.byte	0x00, 0xf4, 0x21, 0x00


	//----- nvinfo : EIATTR_SPARSE_MMA_MASK
	.align		4
.L_24:
        /*0078*/ 	.byte	0x03, 0x50
        /*007a*/ 	.short	0x0000


	//----- nvinfo : EIATTR_MAXREG_COUNT
	.align		4
        /*007c*/ 	.byte	0x03, 0x1b
        /*007e*/ 	.short	0x00ff


	//----- nvinfo : EIATTR_EXIT_INSTR_OFFSETS
	.align		4
        /*0080*/ 	.byte	0x04, 0x1c
        /*0082*/ 	.short	(.L_26 - .L_25)


	//   ....[0]....
.L_25:
        /*0084*/ 	.word	0x000005a0


	//   ....[1]....
        /*0088*/ 	.word	0x000005c0


	//----- nvinfo : EIATTR_REQNTID
	.align		4
.L_26:
        /*008c*/ 	.byte	0x04, 0x10
        /*008e*/ 	.short	(.L_28 - .L_27)
.L_27:
        /*0090*/ 	.word	0x00000080
        /*0094*/ 	.word	0x00000001
        /*0098*/ 	.word	0x00000001


	//----- nvinfo : EIATTR_CRS_STACK_SIZE
	.align		4
.L_28:
        /*009c*/ 	.byte	0x04, 0x1e
        /*009e*/ 	.short	(.L_30 - .L_29)
.L_29:
        /*00a0*/ 	.word	0x00000000


	//----- nvinfo : EIATTR_CBANK_PARAM_SIZE
	.align		4
.L_30:
        /*00a4*/ 	.byte	0x03, 0x19
        /*00a6*/ 	.short	0x0034


	//----- nvinfo : EIATTR_PARAM_CBANK
	.align		4
        /*00a8*/ 	.byte	0x04, 0x0a
        /*00aa*/ 	.short	(.L_32 - .L_31)
	.align		4
.L_31:
        /*00ac*/ 	.word	index@(.nv.constant0.triton_poi_fused_add_mul_6)
        /*00b0*/ 	.short	0x0210
        /*00b2*/ 	.short	0x0034


	//----- nvinfo : EIATTR_SW_WAR
	.align		4
.L_32:
        /*00b4*/ 	.byte	0x04, 0x36
        /*00b6*/ 	.short	(.L_34 - .L_33)
.L_33:
        /*00b8*/ 	.word	0x00000008
.L_34:


//--------------------- .nv.callgraph             --------------------------
	.section	.nv.callgraph,"",@"SHT_CUDA_CALLGRAPH"
	.align	4
	.sectionentsize	8
	.align		4
        /*0000*/ 	.word	0x00000000
	.align		4
        /*0004*/ 	.word	0xffffffff
	.align		4
        /*0008*/ 	.word	0x00000000
	.align		4
        /*000c*/ 	.word	0xfffffffe
	.align		4
        /*0010*/ 	.word	0x00000000
	.align		4
        /*0014*/ 	.word	0xfffffffd
	.align		4
        /*0018*/ 	.word	0x00000000
	.align		4
        /*001c*/ 	.word	0xfffffffc


//--------------------- .nv.constant4             --------------------------
	.section	.nv.constant4,"a",@progbits
	.align	8
	.align		8
.nv.constant4:
        /*0000*/ 	.dword	_$_str


//--------------------- .text.triton_poi_fused_add_mul_6 --------------------------
	.section	.text.triton_poi_fused_add_mul_6,"ax",@progbits
	.align	128
        .global         triton_poi_fused_add_mul_6
        .type           triton_poi_fused_add_mul_6,@function
        .size           triton_poi_fused_add_mul_6,(.L_x_4 - triton_poi_fused_add_mul_6)
        .other          triton_poi_fused_add_mul_6,@"STO_CUDA_ENTRY STV_DEFAULT"
triton_poi_fused_add_mul_6:
.text.triton_poi_fused_add_mul_6:
[----:B------:R-:W0:Y:S01]  /*0000*/  LDC R1, c[0x0][0x28] ;  /* 0x00000a00ff017b82 */ /* 0x000e220000000800 */
[----:B------:R-:W1:Y:S07]  /*0010*/  S2R R3, SR_TID.X ;  /* 0x0000000000037919 */ /* 0x000e6e0000002100 */
[----:B------:R-:W2:Y:S01]  /*0020*/  LDC.64 R4, c[0x0][0x220] ;  /* 0x00008800ff047b82 */ /* 0x000ea20000000a00 */
[----:B------:R-:W-:Y:S01]  /*0030*/  ULDC.64 UR4, c[0x0][0x208] ;  /* 0x0000820000047ab9 */ /* 0x000fe20000000a00 */
[----:B------:R-:W3:Y:S06]  /*0040*/  S2R R0, SR_CTAID.X ;  /* 0x0000000000007919 */ /* 0x000eec0000002500 */
[----:B------:R-:W4:Y:S08]  /*0050*/  LDC.64 R16, c[0x0][0x230] ;  /* 0x00008c00ff107b82 */ /* 0x000f300000000a00 */
[----:B------:R-:W5:Y:S08]  /*0060*/  LDC.64 R18, c[0x0][0x238] ;  /* 0x00008e00ff127b82 */ /* 0x000f700000000a00 */
[----:B------:R-:W2:Y:S01]  /*0070*/  LDC.64 R12, c[0x0][0x218] ;  /* 0x00008600ff0c7b82 */ /* 0x000ea20000000a00 */
[----:B-1----:R-:W-:-:S02]  /*0080*/  LOP3.LUT R3, R3, 0x7f, RZ, 0xc0, !PT ;  /* 0x0000007f03037812 */ /* 0x002fc400078ec0ff */
[----:B---3--:R-:W-:Y:S02]  /*0090*/  SHF.R.S32.HI R2, RZ, 0x18, R0 ;  /* 0x00000018ff027819 */ /* 0x008fe40000011400 */
[----:B------:R-:W-:Y:S02]  /*00a0*/  LEA R3, R0, R3, 0x7 ;  /* 0x0000000300037211 */ /* 0x000fe400078e38ff */
[----:B------:R-:W-:Y:S02]  /*00b0*/  SGXT R2, R2, 0x1 ;  /* 0x000000010202781a */ /* 0x000fe40000000200 */
[----:B------:R-:W-:Y:S02]  /*00c0*/  ISETP.GE.AND P0, PT, R3, 0x100, PT ;  /* 0x000001000300780c */ /* 0x000fe40003f06270 */
[----:B------:R-:W-:-:S04]  /*00d0*/  LEA.HI R0, R2, R3, RZ, 0x4 ;  /* 0x0000000302007211 */ /* 0x000fc800078f20ff */
[----:B------:R-:W-:Y:S02]  /*00e0*/  SHF.R.S32.HI R6, RZ, 0x4, R0 ;  /* 0x00000004ff067819 */ /* 0x000fe40000011400 */
[----:B------:R-:W-:Y:S02]  /*00f0*/  LEA.HI R0, R2, R3, RZ, 0x2 ;  /* 0x0000000302007211 */ /* 0x000fe400078f10ff */
[----:B------:R-:W-:Y:S02]  /*0100*/  LEA.HI R7, R6, R6, RZ, 0x2 ;  /* 0x0000000606077211 */ /* 0x000fe400078f10ff */
[----:B------:R-:W-:Y:S02]  /*0110*/  SHF.R.S32.HI R8, RZ, 0x2, R0 ;  /* 0x00000002ff087819 */ /* 0x000fe40000011400 */
[----:B------:R-:W-:Y:S02]  /*0120*/  LOP3.LUT R9, R7, 0x3ffffffc, RZ, 0xc0, !PT ;  /* 0x3ffffffc07097812 */ /* 0x000fe400078ec0ff */
[----:B------:R-:W-:-:S02]  /*0130*/  LEA.HI R7, R8, R8, RZ, 0x2 ;  /* 0x0000000808077211 */ /* 0x000fc400078f10ff */
[----:B------:R-:W-:Y:S02]  /*0140*/  LEA.HI R2, R2, R3, RZ, 0x6 ;  /* 0x0000000302027211 */ /* 0x000fe400078f30ff */
[----:B------:R-:W-:Y:S02]  /*0150*/  IADD3 R9, R6, -R9, RZ ;  /* 0x8000000906097210 */ /* 0x000fe40007ffe0ff */
[----:B------:R-:W-:Y:S02]  /*0160*/  LOP3.LUT R7, R7, 0xffffffc, RZ, 0xc0, !PT ;  /* 0x0ffffffc07077812 */ /* 0x000fe400078ec0ff */
[----:B------:R-:W-:-:S03]  /*0170*/  SHF.R.S32.HI R2, RZ, 0x6, R2 ;  /* 0x00000006ff027819 */ /* 0x000fc60000011402 */
[C---:B------:R-:W-:Y:S01]  /*0180*/  IMAD.IADD R7, R8.reuse, 0x1, -R7 ;  /* 0x0000000108077824 */ /* 0x040fe200078e0a07 */
[----:B------:R-:W-:Y:S01]  /*0190*/  LEA R2, R9, R2, 0x2 ;  /* 0x0000000209027211 */ /* 0x000fe200078e10ff */
[----:B----4-:R-:W-:Y:S01]  /*01a0*/  IMAD.WIDE R16, R8, 0x4, R16 ;  /* 0x0000000408107825 */ /* 0x010fe200078e0210 */
[----:B0----5:R-:W3:Y:S03]  /*01b0*/  LDG.E R9, desc[UR4][R18.64] ;  /* 0x0000000412097981 */ /* 0x021ee6000c1e1900 */
[----:B------:R-:W-:Y:S01]  /*01c0*/  IMAD R7, R7, 0x10, R2 ;  /* 0x0000001007077824 */ /* 0x000fe200078e0202 */
[----:B------:R-:W-:-:S03]  /*01d0*/  HFMA2.MMA R2, -RZ, RZ, 0, 0 ;  /* 0x00000000ff027435 */ /* 0x000fc600000001ff */
[----:B--2---:R-:W-:Y:S02]  /*01e0*/  IMAD.WIDE R10, R7, 0x4, R4 ;  /* 0x00000004070a7825 */ /* 0x004fe400078e0204 */
[----:B------:R-:W0:Y:S05]  /*01f0*/  LDC.64 R6, c[0x0][0x228] ;  /* 0x00008a00ff067b82 */ /* 0x000e2a0000000a00 */
[----:B------:R1:W2:Y:S01]  /*0200*/  @!P0 LDG.E.EL R2, desc[UR4][R10.64] ;  /* 0x000000040a028981 */ /* 0x0002a2000c2e1900 */
[----:B------:R-:W-:Y:S02]  /*0210*/  IMAD.MOV.U32 R8, RZ, RZ, RZ ;  /* 0x000000ffff087224 */ /* 0x000fe400078e00ff */
[----:B------:R-:W4:Y:S04]  /*0220*/  LDC.64 R4, c[0x0][0x210] ;  /* 0x00008400ff047b82 */ /* 0x000f280000000a00 */
[----:B------:R2:W3:Y:S01]  /*0230*/  @!P0 LDG.E.EL R8, desc[UR4][R16.64] ;  /* 0x0000000410088981 */ /* 0x0004e2000c2e1900 */
[----:B------:R-:W-:-:S04]  /*0240*/  LOP3.LUT R0, R0, 0xfffffffc, RZ, 0xc0, !PT ;  /* 0xfffffffc00007812 */ /* 0x000fc800078ec0ff */
[----:B------:R-:W-:Y:S02]  /*0250*/  IADD3 R15, R3, -R0, RZ ;  /* 0x80000000030f7210 */ /* 0x000fe40007ffe0ff */
[----:B-1----:R-:W-:-:S03]  /*0260*/  MOV R10, RZ ;  /* 0x000000ff000a7202 */ /* 0x002fc60000000f00 */
[----:B------:R-:W-:-:S04]  /*0270*/  IMAD.WIDE R12, R15, 0x4, R12 ;  /* 0x000000040f0c7825 */ /* 0x000fc800078e020c */
[----:B0-----:R-:W-:-:S04]  /*0280*/  IMAD.WIDE R14, R15, 0x4, R6 ;  /* 0x000000040f0e7825 */ /* 0x001fc800078e0206 */
[----:B------:R-:W-:Y:S02]  /*0290*/  IMAD.MOV.U32 R6, RZ, RZ, RZ ;  /* 0x000000ffff067224 */ /* 0x000fe400078e00ff */
[----:B----4-:R-:W-:-:S04]  /*02a0*/  IMAD.WIDE R4, R3, 0x4, R4 ;  /* 0x0000000403047825 */ /* 0x010fc800078e0204 */
[----:B------:R-:W5:Y:S04]  /*02b0*/  @!P0 LDG.E.EL R6, desc[UR4][R14.64] ;  /* 0x000000040e068981 */ /* 0x000f68000c2e1900 */
[----:B------:R-:W5:Y:S01]  /*02c0*/  @!P0 LDG.E R10, desc[UR4][R4.64] ;  /* 0x00000004040a8981 */ /* 0x000f62000c1e1900 */
[----:B------:R-:W-:-:S10]  /*02d0*/  HFMA2.MMA R3, -RZ, RZ, 0, 0 ;  /* 0x00000000ff037435 */ /* 0x000fd400000001ff */
[----:B------:R0:W5:Y:S01]  /*02e0*/  @!P0 LDG.E.EL R3, desc[UR4][R12.64] ;  /* 0x000000040c038981 */ /* 0x000162000c2e1900 */
[----:B------:R-:W-:Y:S01]  /*02f0*/  BSSY B0, `(.L_x_0) ;  /* 0x0000028000007945 */ /* 0x000fe20003800000 */
[----:B--2---:R-:W-:-:S05]  /*0300*/  FADD.FTZ R17, |R2|, -RZ ;  /* 0x800000ff02117221 */ /* 0x004fca0000010200 */
[----:B------:R-:W-:-:S13]  /*0310*/  FSETP.GE.AND P1, PT, R17, 0.60000002384185791016, PT ;  /* 0x3f19999a1100780b */ /* 0x000fda0003f26000 */
[----:B------:R-:W-:-:S06]  /*0320*/  @P1 FMUL R11, R17, 2.8853900432586669922 ;  /* 0x4038aa3b110b1820 */ /* 0x000fcc0000400000 */
[----:B------:R-:W1:Y:S02]  /*0330*/  @P1 MUFU.EX2 R11, R11 ;  /* 0x0000000b000b1308 */ /* 0x000e640000000800 */
[----:B-1----:R-:W-:-:S06]  /*0340*/  @P1 FADD R16, R11, 1 ;  /* 0x3f8000000b101421 */ /* 0x002fcc0000000000 */
[----:B------:R-:W1:Y:S01]  /*0350*/  @P1 MUFU.RCP R16, R16 ;  /* 0x0000001000101308 */ /* 0x000e620000001000 */
[----:B0-----:R-:W-:Y:S02]  /*0360*/  @P1 IMAD.MOV.U32 R13, RZ, RZ, 0x3f800000 ;  /* 0x3f800000ff0d1424 */ /* 0x001fe400078e00ff */
[----:B---3--:R-:W-:Y:S01]  /*0370*/  FADD R8, R9, R8 ;  /* 0x0000000809087221 */ /* 0x008fe20000000000 */
[----:B------:R-:W-:Y:S01]  /*0380*/  @!P1 MOV R0, 0x3c80f082 ;  /* 0x3c80f08200009802 */ /* 0x000fe20000000f00 */
[----:B------:R-:W-:Y:S01]  /*0390*/  @!P1 FMUL R7, R2, R2 ;  /* 0x0000000202079220 */ /* 0x000fe20000400000 */
[----:B------:R-:W-:Y:S01]  /*03a0*/  @P1 FSETP.GE.AND P2, PT, R17, 9.010913848876953125, PT ;  /* 0x41102cb41100180b */ /* 0x000fe20003f46000 */
[----:B------:R-:W-:Y:S02]  /*03b0*/  FADD.FTZ R11, |R8|, -RZ ;  /* 0x800000ff080b7221 */ /* 0x000fe40000010200 */
[----:B------:R-:W-:Y:S01]  /*03c0*/  @!P1 FFMA.FTZ R0, R7, R0, -0.052303962409496307373 ;  /* 0xbd563cae07009423 */ /* 0x000fe20000010000 */
[----:B-1----:R-:W-:-:S03]  /*03d0*/  @P1 FFMA.FTZ R9, R16, -2, R13 ;  /* 0xc000000010091823 */ /* 0x002fc6000001000d */
[----:B------:R-:W-:Y:S02]  /*03e0*/  @!P1 FFMA.FTZ R0, R7, R0, 0.1331529766321182251 ;  /* 0x3e08594107009423 */ /* 0x000fe40000010000 */
[----:B------:R-:W-:Y:S02]  /*03f0*/  @P1 FSEL R9, R9, 1, !P2 ;  /* 0x3f80000009091808 */ /* 0x000fe40005000000 */
[----:B------:R-:W-:Y:S01]  /*0400*/  FSETP.GE.AND P2, PT, R11, 0.60000002384185791016, PT ;  /* 0x3f19999a0b00780b */ /* 0x000fe20003f46000 */
[----:B------:R-:W-:Y:S01]  /*0410*/  @!P1 FFMA.FTZ R0, R7, R0, -0.33332768082618713379 ;  /* 0xbeaaa9ed07009423 */ /* 0x000fe20000010000 */
[----:B------:R-:W-:-:S03]  /*0420*/  @P1 LOP3.LUT R9, R9, 0x80000000, R2, 0xf8, !PT ;  /* 0x8000000009091812 */ /* 0x000fc600078ef802 */
[----:B------:R-:W-:-:S04]  /*0430*/  @!P1 FFMA.FTZ R7, R7, R0, RZ ;  /* 0x0000000007079223 */ /* 0x000fc800000100ff */
[----:B------:R-:W-:-:S04]  /*0440*/  @!P1 FFMA.FTZ R9, R7, R2, R2 ;  /* 0x0000000207099223 */ /* 0x000fc80000010002 */
[----:B------:R-:W-:Y:S05]  /*0450*/  @!P2 BRA `(.L_x_1) ;  /* 0x000000000028a947 */ /* 0x000fea0003800000 */
[C---:B------:R-:W-:Y:S01]  /*0460*/  FMUL R0, R11.reuse, 2.8853900432586669922 ;  /* 0x4038aa3b0b007820 */ /* 0x040fe20000400000 */
[----:B------:R-:W-:Y:S02]  /*0470*/  MOV R7, 0x3f800000 ;  /* 0x3f80000000077802 */ /* 0x000fe40000000f00 */
[----:B------:R-:W-:-:S03]  /*0480*/  FSETP.GE.AND P1, PT, R11, 9.010913848876953125, PT ;  /* 0x41102cb40b00780b */ /* 0x000fc60003f26000 */
[----:B------:R-:W0:Y:S02]  /*0490*/  MUFU.EX2 R0, R0 ;  /* 0x0000000000007308 */ /* 0x000e240000000800 */
[----:B0-----:R-:W-:-:S06]  /*04a0*/  FADD R2, R0, 1 ;  /* 0x3f80000000027421 */ /* 0x001fcc0000000000 */
[----:B------:R-:W0:Y:S02]  /*04b0*/  MUFU.RCP R2, R2 ;  /* 0x0000000200027308 */ /* 0x000e240000001000 */
[----:B0-----:R-:W-:-:S05]  /*04c0*/  FFMA.FTZ R7, R2, -2, R7 ;  /* 0xc000000002077823 */ /* 0x001fca0000010007 */
[----:B------:R-:W-:-:S04]  /*04d0*/  FSEL R7, R7, 1, !P1 ;  /* 0x3f80000007077808 */ /* 0x000fc80004800000 */
[----:B------:R-:W-:Y:S01]  /*04e0*/  LOP3.LUT R7, R7, 0x80000000, R8, 0xf8, !PT ;  /* 0x8000000007077812 */ /* 0x000fe200078ef808 */
[----:B------:R-:W-:Y:S06]  /*04f0*/  BRA `(.L_x_2) ;  /* 0x00000000001c7947 */ /* 0x000fec0003800000 */
.L_x_1:
[----:B------:R-:W-:Y:S01]  /*0500*/  MOV R0, 0x3c80f082 ;  /* 0x3c80f08200007802 */ /* 0x000fe20000000f00 */
[----:B------:R-:W-:-:S04]  /*0510*/  FMUL R7, R8, R8 ;  /* 0x0000000808077220 */ /* 0x000fc80000400000 */
[----:B------:R-:W-:-:S04]  /*0520*/  FFMA.FTZ R0, R7, R0, -0.052303962409496307373 ;  /* 0xbd563cae07007423 */ /* 0x000fc80000010000 */
[----:B------:R-:W-:-:S04]  /*0530*/  FFMA.FTZ R0, R7, R0, 0.1331529766321182251 ;  /* 0x3e08594107007423 */ /* 0x000fc80000010000 */
[----:B------:R-:W-:-:S04]  /*0540*/  FFMA.FTZ R0, R7, R0, -0.33332768082618713379 ;  /* 0xbeaaa9ed07007423 */ /* 0x000fc80000010000 */
[----:B------:R-:W-:-:S04]  /*0550*/  FFMA.FTZ R7, R7, R0, RZ ;  /* 0x0000000007077223 */ /* 0x000fc800000100ff */
[----:B------:R-:W-:-:S07]  /*0560*/  FFMA.FTZ R7, R8, R7, R8 ;  /* 0x0000000708077223 */ /* 0x000fce0000010008 */
.L_x_2:
[----:B------:R-:W-:Y:S05]  /*0570*/  BSYNC B0 ;  /* 0x0000000000007941 */ /* 0x000fea0003800000 */
.L_x_0:
[----:B-----5:R-:W-:-:S04]  /*0580*/  FFMA R10, R9, R3, R10 ;  /* 0x00000003090a7223 */ /* 0x020fc8000000000a */
[----:B------:R-:W-:Y:S01]  /*0590*/  FFMA R7, R7, R6, R10 ;  /* 0x0000000607077223 */ /* 0x000fe2000000000a */
[----:B------:R-:W-:Y:S06]  /*05a0*/  @P0 EXIT ;  /* 0x000000000000094d */ /* 0x000fec0003800000 */
[----:B------:R-:W-:Y:S01]  /*05b0*/  STG.E desc[UR4][R4.64], R7 ;  /* 0x0000000704007986 */ /* 0x000fe2000c101904 */
[----:B------:R-:W-:Y:S05]  /*05c0*/  EXIT ;  /* 0x000000000000794d */ /* 0x000fea0003800000 */
.L_x_3:
[----:B------:R-:W-:-:S00]  /*05d0*/  BRA `(.L_x_3) ;  /* 0xfffffffc00fc7947 */ /* 0x000fc0000383ffff */
[----:B------:R-:W-:-:S00]  /*05e0*/  NOP ;  /* 0x0000000000007918 */ /* 0x000fc00000000000 */
        /* <DEDUP_REMOVED lines=9> */
.L_x_4:


//--------------------- .nv.global.init           --------------------------
	.section	.nv.global.init,"aw",@progbits
.nv.global.init:
	.type		_$_str,@object
	.size		_$_str,(.L_0 - _$_str)
_$_str:
        /*0000*/ 	.byte	0x5f, 0x5f, 0x43, 0x55, 0x44, 0x41, 0x5f, 0x46, 0x54, 0x5a, 0x00
.L_0:


//--------------------- .nv.constant0.triton_poi_fused_add_mul_6 --------------------------
	.section	.nv.constant0.triton_poi_fused_add_mul_6,"a",@progbits
	.sectionflags	@""
	.align	4
.nv.constant0.triton_poi_fused_add_mul_6:
	.zero		580
